//
// Generated by NVIDIA NVVM Compiler
//
// Compiler Build ID: CL-36424714
// Cuda compilation tools, release 13.0, V13.0.88
// Based on NVVM 20.0.0
//

.version 9.0
.target sm_100
.address_size 64

	// .globl	_Z14matrixMulOnGPUPfS_S_jjj

.visible .entry _Z14matrixMulOnGPUPfS_S_jjj(
	.param .u64 .ptr .align 1 _Z14matrixMulOnGPUPfS_S_jjj_param_0,
	.param .u64 .ptr .align 1 _Z14matrixMulOnGPUPfS_S_jjj_param_1,
	.param .u64 .ptr .align 1 _Z14matrixMulOnGPUPfS_S_jjj_param_2,
	.param .u32 _Z14matrixMulOnGPUPfS_S_jjj_param_3,
	.param .u32 _Z14matrixMulOnGPUPfS_S_jjj_param_4,
	.param .u32 _Z14matrixMulOnGPUPfS_S_jjj_param_5
)
{
	.reg .pred 	%p<11>;
	.reg .b32 	%r<20>;
	.reg .b32 	%f<56>;
	.reg .b64 	%rd<71>;

	ld.param.u64 	%rd22, [_Z14matrixMulOnGPUPfS_S_jjj_param_0];
	ld.param.u64 	%rd23, [_Z14matrixMulOnGPUPfS_S_jjj_param_1];
	ld.param.u64 	%rd21, [_Z14matrixMulOnGPUPfS_S_jjj_param_2];
	ld.param.u32 	%r4, [_Z14matrixMulOnGPUPfS_S_jjj_param_3];
	ld.param.u32 	%r2, [_Z14matrixMulOnGPUPfS_S_jjj_param_4];
	ld.param.u32 	%r3, [_Z14matrixMulOnGPUPfS_S_jjj_param_5];
	cvta.to.global.u64 	%rd1, %rd23;
	cvta.to.global.u64 	%rd2, %rd22;
	mov.u32 	%r5, %ctaid.y;
	mov.u32 	%r6, %ntid.y;
	mov.u32 	%r7, %tid.y;
	mad.lo.s32 	%r8, %r5, %r6, %r7;
	mov.u32 	%r9, %nctaid.x;
	mov.u32 	%r10, %ntid.x;
	mov.u32 	%r11, %ctaid.x;
	mov.u32 	%r12, %tid.x;
	mad.lo.s32 	%r13, %r8, %r9, %r11;
	mad.lo.s32 	%r1, %r13, %r10, %r12;
	mul.lo.s32 	%r14, %r3, %r4;
	setp.ge.u32 	%p1, %r1, %r14;
	@%p1 bra 	$L__BB0_13;
	cvta.to.global.u64 	%rd24, %rd21;
	mul.wide.s32 	%rd25, %r1, 4;
	add.s64 	%rd3, %rd24, %rd25;
	mov.b32 	%r15, 0;
	st.global.u32 	[%rd3], %r15;
	cvt.u64.u32 	%rd4, %r2;
	setp.eq.s32 	%p2, %r2, 0;
	@%p2 bra 	$L__BB0_13;
	div.u32 	%r16, %r1, %r3;
	mul.lo.s32 	%r17, %r16, %r2;
	cvt.u64.u32 	%rd5, %r17;
	cvt.u64.u32 	%rd6, %r3;
	mul.lo.s32 	%r18, %r16, %r3;
	sub.s32 	%r19, %r1, %r18;
	cvt.s64.s32 	%rd7, %r19;
	and.b64  	%rd8, %rd4, 7;
	setp.lt.u32 	%p3, %r2, 8;
	mov.b64 	%rd69, 0;
	mov.f32 	%f53, 0f00000000;
	@%p3 bra 	$L__BB0_5;
	and.b64  	%rd69, %rd4, 4294967288;
	shl.b64 	%rd10, %rd6, 2;
	mov.b64 	%rd67, 0;
	mov.f32 	%f53, 0f00000000;
	mov.u64 	%rd66, %rd69;
$L__BB0_4:
	.pragma "nounroll";
	add.s64 	%rd28, %rd67, %rd5;
	shl.b64 	%rd29, %rd28, 2;
	add.s64 	%rd30, %rd2, %rd29;
	ld.global.f32 	%f10, [%rd30];
	mad.lo.s64 	%rd31, %rd67, %rd6, %rd7;
	shl.b64 	%rd32, %rd31, 2;
	add.s64 	%rd33, %rd1, %rd32;
	ld.global.f32 	%f11, [%rd33];
	fma.rn.f32 	%f12, %f10, %f11, %f53;
	st.global.f32 	[%rd3], %f12;
	ld.global.f32 	%f13, [%rd30+4];
	add.s64 	%rd34, %rd33, %rd10;
	ld.global.f32 	%f14, [%rd34];
	fma.rn.f32 	%f15, %f13, %f14, %f12;
	st.global.f32 	[%rd3], %f15;
	ld.global.f32 	%f16, [%rd30+8];
	add.s64 	%rd35, %rd34, %rd10;
	ld.global.f32 	%f17, [%rd35];
	fma.rn.f32 	%f18, %f16, %f17, %f15;
	st.global.f32 	[%rd3], %f18;
	ld.global.f32 	%f19, [%rd30+12];
	add.s64 	%rd36, %rd35, %rd10;
	ld.global.f32 	%f20, [%rd36];
	fma.rn.f32 	%f21, %f19, %f20, %f18;
	st.global.f32 	[%rd3], %f21;
	ld.global.f32 	%f22, [%rd30+16];
	add.s64 	%rd37, %rd36, %rd10;
	ld.global.f32 	%f23, [%rd37];
	fma.rn.f32 	%f24, %f22, %f23, %f21;
	st.global.f32 	[%rd3], %f24;
	ld.global.f32 	%f25, [%rd30+20];
	add.s64 	%rd38, %rd37, %rd10;
	ld.global.f32 	%f26, [%rd38];
	fma.rn.f32 	%f27, %f25, %f26, %f24;
	st.global.f32 	[%rd3], %f27;
	ld.global.f32 	%f28, [%rd30+24];
	add.s64 	%rd39, %rd38, %rd10;
	ld.global.f32 	%f29, [%rd39];
	fma.rn.f32 	%f30, %f28, %f29, %f27;
	st.global.f32 	[%rd3], %f30;
	ld.global.f32 	%f31, [%rd30+28];
	add.s64 	%rd40, %rd39, %rd10;
	ld.global.f32 	%f32, [%rd40];
	fma.rn.f32 	%f53, %f31, %f32, %f30;
	st.global.f32 	[%rd3], %f53;
	add.s64 	%rd67, %rd67, 8;
	add.s64 	%rd66, %rd66, -8;
	setp.ne.s64 	%p4, %rd66, 0;
	@%p4 bra 	$L__BB0_4;
$L__BB0_5:
	setp.eq.s64 	%p5, %rd8, 0;
	@%p5 bra 	$L__BB0_13;
	and.b64  	%rd16, %rd4, 3;
	setp.lt.u64 	%p6, %rd8, 4;
	@%p6 bra 	$L__BB0_8;
	add.s64 	%rd41, %rd69, %rd5;
	shl.b64 	%rd42, %rd41, 2;
	add.s64 	%rd43, %rd2, %rd42;
	ld.global.f32 	%f33, [%rd43];
	mad.lo.s64 	%rd44, %rd69, %rd6, %rd7;
	shl.b64 	%rd45, %rd44, 2;
	add.s64 	%rd46, %rd1, %rd45;
	ld.global.f32 	%f34, [%rd46];
	fma.rn.f32 	%f35, %f33, %f34, %f53;
	st.global.f32 	[%rd3], %f35;
	ld.global.f32 	%f36, [%rd43+4];
	shl.b64 	%rd47, %rd6, 2;
	add.s64 	%rd48, %rd46, %rd47;
	ld.global.f32 	%f37, [%rd48];
	fma.rn.f32 	%f38, %f36, %f37, %f35;
	st.global.f32 	[%rd3], %f38;
	ld.global.f32 	%f39, [%rd43+8];
	add.s64 	%rd49, %rd48, %rd47;
	ld.global.f32 	%f40, [%rd49];
	fma.rn.f32 	%f41, %f39, %f40, %f38;
	st.global.f32 	[%rd3], %f41;
	ld.global.f32 	%f42, [%rd43+12];
	add.s64 	%rd50, %rd49, %rd47;
	ld.global.f32 	%f43, [%rd50];
	fma.rn.f32 	%f53, %f42, %f43, %f41;
	st.global.f32 	[%rd3], %f53;
	add.s64 	%rd69, %rd69, 4;
$L__BB0_8:
	setp.eq.s64 	%p7, %rd16, 0;
	@%p7 bra 	$L__BB0_13;
	setp.eq.s64 	%p8, %rd16, 1;
	@%p8 bra 	$L__BB0_11;
	add.s64 	%rd51, %rd69, %rd5;
	shl.b64 	%rd52, %rd51, 2;
	add.s64 	%rd53, %rd2, %rd52;
	ld.global.f32 	%f44, [%rd53];
	mad.lo.s64 	%rd54, %rd69, %rd6, %rd7;
	shl.b64 	%rd55, %rd54, 2;
	add.s64 	%rd56, %rd1, %rd55;
	ld.global.f32 	%f45, [%rd56];
	fma.rn.f32 	%f46, %f44, %f45, %f53;
	st.global.f32 	[%rd3], %f46;
	ld.global.f32 	%f47, [%rd53+4];
	shl.b64 	%rd57, %rd6, 2;
	add.s64 	%rd58, %rd56, %rd57;
	ld.global.f32 	%f48, [%rd58];
	fma.rn.f32 	%f53, %f47, %f48, %f46;
	st.global.f32 	[%rd3], %f53;
	add.s64 	%rd69, %rd69, 2;
$L__BB0_11:
	and.b64  	%rd59, %rd4, 1;
	setp.eq.b64 	%p9, %rd59, 1;
	not.pred 	%p10, %p9;
	@%p10 bra 	$L__BB0_13;
	add.s64 	%rd60, %rd69, %rd5;
	shl.b64 	%rd61, %rd60, 2;
	add.s64 	%rd62, %rd2, %rd61;
	ld.global.f32 	%f49, [%rd62];
	mad.lo.s64 	%rd63, %rd69, %rd6, %rd7;
	shl.b64 	%rd64, %rd63, 2;
	add.s64 	%rd65, %rd1, %rd64;
	ld.global.f32 	%f50, [%rd65];
	fma.rn.f32 	%f51, %f49, %f50, %f53;
	st.global.f32 	[%rd3], %f51;
$L__BB0_13:
	ret;

}


// ===== COMPILED SASS (sm_100) =====

	.target	sm_100

	.elftype	@"ET_EXEC"


//--------------------- .note.nv.tkinfo           --------------------------
	.section	.note.nv.tkinfo,"",@"SHT_NOTE"
	.sectionflags	@"SHF_NOTE_NV_TKINFO"
	.tkinfo
        /*0018*/ 	.word	0x00000002
        /*0030*/ 	.string	""
        /*0030*/ 	.string	"ptxas"
        /*0030*/ 	.string	"Cuda compilation tools, release 13.0, V13.0.88"
        /*0030*/ 	.string	"Build cuda_13.0.r13.0/compiler.36424714_0"
        /*0030*/ 	.string	"-arch sm_100 -m 64 "



//--------------------- .note.nv.cuinfo           --------------------------
	.section	.note.nv.cuinfo,"",@"SHT_NOTE"
	.sectionflags	@"SHF_NOTE_NV_CUINFO"
        /*0018*/ 	.short	0x0002
        /*001a*/ 	.short	0x0064
        /*001c*/ 	.short	0x0082
	.zero		2


//--------------------- .nv.info                  --------------------------
	.section	.nv.info,"",@"SHT_CUDA_INFO"
	.align	4


	//----- nvinfo : EIATTR_REGCOUNT
	.align		4
        /*0000*/ 	.byte	0x04, 0x2f
        /*0002*/ 	.short	(.L_1 - .L_0)
	.align		4
.L_0:
        /*0004*/ 	.word	index@(_Z14matrixMulOnGPUPfS_S_jjj)
        /*0008*/ 	.word	0x0000001d


	//----- nvinfo : EIATTR_FRAME_SIZE
	.align		4
.L_1:
        /*000c*/ 	.byte	0x04, 0x11
        /*000e*/ 	.short	(.L_3 - .L_2)
	.align		4
.L_2:
        /*0010*/ 	.word	index@(_Z14matrixMulOnGPUPfS_S_jjj)
        /*0014*/ 	.word	0x00000000


	//----- nvinfo : EIATTR_MIN_STACK_SIZE
	.align		4
.L_3:
        /*0018*/ 	.byte	0x04, 0x12
        /*001a*/ 	.short	(.L_5 - .L_4)
	.align		4
.L_4:
        /*001c*/ 	.word	index@(_Z14matrixMulOnGPUPfS_S_jjj)
        /*0020*/ 	.word	0x00000000
.L_5:


//--------------------- .nv.compat                --------------------------
	.section	.nv.compat,"",@"SHT_CUDA_COMPAT_INFO"
	.align	4
        /*0000*/ 	.byte	0x02, 0x09, 0x00, 0x00, 0x02, 0x02, 0x01, 0x00, 0x02, 0x05, 0x05, 0x00, 0x03, 0x07, 0x01, 0x01
        /*0010*/ 	.byte	0x02, 0x03, 0x00, 0x00, 0x02, 0x06, 0x01, 0x00, 0x04, 0x0b, 0x08, 0x00, 0x09, 0x00, 0x00, 0x00
        /*0020*/ 	.byte	0x00, 0x00, 0x00, 0x00


//--------------------- .nv.info._Z14matrixMulOnGPUPfS_S_jjj --------------------------
	.section	.nv.info._Z14matrixMulOnGPUPfS_S_jjj,"",@"SHT_CUDA_INFO"
	.sectionflags	@""
	.align	4


	//----- nvinfo : EIATTR_CUDA_API_VERSION
	.align		4
        /*0000*/ 	.byte	0x04, 0x37
        /*0002*/ 	.short	(.L_7 - .L_6)
.L_6:
        /*0004*/ 	.word	0x00000082


	//----- nvinfo : EIATTR_KPARAM_INFO
	.align		4
.L_7:
        /*0008*/ 	.byte	0x04, 0x17
        /*000a*/ 	.short	(.L_9 - .L_8)
.L_8:
        /*000c*/ 	.word	0x00000000
        /*0010*/ 	.short	0x0005
        /*0012*/ 	.short	0x0020
        /*0014*/ 	.byte	0x00, 0xf0, 0x11, 0x00


	//----- nvinfo : EIATTR_KPARAM_INFO
	.align		4
.L_9:
        /*0018*/ 	.byte	0x04, 0x17
        /*001a*/ 	.short	(.L_11 - .L_10)
.L_10:
        /*001c*/ 	.word	0x00000000
        /*0020*/ 	.short	0x0004
        /*0022*/ 	.short	0x001c
        /*0024*/ 	.byte	0x00, 0xf0, 0x11, 0x00


	//----- nvinfo : EIATTR_KPARAM_INFO
	.align		4
.L_11:
        /*0028*/ 	.byte	0x04, 0x17
        /*002a*/ 	.short	(.L_13 - .L_12)
.L_12:
        /*002c*/ 	.word	0x00000000
        /*0030*/ 	.short	0x0003
        /*0032*/ 	.short	0x0018
        /*0034*/ 	.byte	0x00, 0xf0, 0x11, 0x00


	//----- nvinfo : EIATTR_KPARAM_INFO
	.align		4
.L_13:
        /*0038*/ 	.byte	0x04, 0x17
        /*003a*/ 	.short	(.L_15 - .L_14)
.L_14:
        /*003c*/ 	.word	0x00000000
        /*0040*/ 	.short	0x0002
        /*0042*/ 	.short	0x0010
        /*0044*/ 	.byte	0x00, 0xf5, 0x21, 0x00


	//----- nvinfo : EIATTR_KPARAM_INFO
	.align		4
.L_15:
        /*0048*/ 	.byte	0x04, 0x17
        /*004a*/ 	.short	(.L_17 - .L_16)
.L_16:
        /*004c*/ 	.word	0x00000000
        /*0050*/ 	.short	0x0001
        /*0052*/ 	.short	0x0008
        /*0054*/ 	.byte	0x00, 0xf5, 0x21, 0x00


	//----- nvinfo : EIATTR_KPARAM_INFO
	.align		4
.L_17:
        /*0058*/ 	.byte	0x04, 0x17
        /*005a*/ 	.short	(.L_19 - .L_18)
.L_18:
        /*005c*/ 	.word	0x00000000
        /*0060*/ 	.short	0x0000
        /*0062*/ 	.short	0x0000
        /*0064*/ 	.byte	0x00, 0xf5, 0x21, 0x00


	//----- nvinfo : EIATTR_SPARSE_MMA_MASK
	.align		4
.L_19:
        /*0068*/ 	.byte	0x03, 0x50
        /*006a*/ 	.short	0x0000


	//----- nvinfo : EIATTR_MAXREG_COUNT
	.align		4
        /*006c*/ 	.byte	0x03, 0x1b
        /*006e*/ 	.short	0x00ff


	//----- nvinfo : EIATTR_MERCURY_ISA_VERSION
	.align		4
        /*0070*/ 	.byte	0x03, 0x5f
        /*0072*/ 	.short	0x0101


	//----- nvinfo : EIATTR_VRC_CTA_INIT_COUNT
	.align		4
        /*0074*/ 	.byte	0x02, 0x4a
	.zero		1
	.zero		1


	//----- nvinfo : EIATTR_EXIT_INSTR_OFFSETS
	.align		4
        /*0078*/ 	.byte	0x04, 0x1c
        /*007a*/ 	.short	(.L_21 - .L_20)


	//   ....[0]....
.L_20:
        /*007c*/ 	.word	0x000000f0


	//   ....[1]....
        /*0080*/ 	.word	0x00000160


	//   ....[2]....
        /*0084*/ 	.word	0x000007d0


	//   ....[3]....
        /*0088*/ 	.word	0x00000aa0


	//   ....[4]....
        /*008c*/ 	.word	0x00000c70


	//   ....[5]....
        /*0090*/ 	.word	0x00000d80


	//----- nvinfo : EIATTR_CBANK_PARAM_SIZE
	.align		4
.L_21:
        /*0094*/ 	.byte	0x03, 0x19
        /*0096*/ 	.short	0x0024


	//----- nvinfo : EIATTR_PARAM_CBANK
	.align		4
        /*0098*/ 	.byte	0x04, 0x0a
        /*009a*/ 	.short	(.L_23 - .L_22)
	.align		4
.L_22:
        /*009c*/ 	.word	index@(.nv.constant0._Z14matrixMulOnGPUPfS_S_jjj)
        /*00a0*/ 	.short	0x0380
        /*00a2*/ 	.short	0x0024


	//----- nvinfo : EIATTR_SW_WAR
	.align		4
.L_23:
        /*00a4*/ 	.byte	0x04, 0x36
        /*00a6*/ 	.short	(.L_25 - .L_24)
.L_24:
        /*00a8*/ 	.word	0x00000008
.L_25:


//--------------------- .nv.callgraph             --------------------------
	.section	.nv.callgraph,"",@"SHT_CUDA_CALLGRAPH"
	.align	4
	.sectionentsize	8
	.align		4
        /*0000*/ 	.word	0x00000000
	.align		4
        /*0004*/ 	.word	0xffffffff
	.align		4
        /*0008*/ 	.word	0x00000000
	.align		4
        /*000c*/ 	.word	0xfffffffe
	.align		4
        /*0010*/ 	.word	0x00000000
	.align		4
        /*0014*/ 	.word	0xfffffffd
	.align		4
        /*0018*/ 	.word	0x00000000
	.align		4
        /*001c*/ 	.word	0xfffffffc


//--------------------- .text._Z14matrixMulOnGPUPfS_S_jjj --------------------------
	.section	.text._Z14matrixMulOnGPUPfS_S_jjj,"ax",@progbits
	.align	128
        .global         _Z14matrixMulOnGPUPfS_S_jjj
        .type           _Z14matrixMulOnGPUPfS_S_jjj,@function
        .size           _Z14matrixMulOnGPUPfS_S_jjj,(.L_x_5 - _Z14matrixMulOnGPUPfS_S_jjj)
        .other          _Z14matrixMulOnGPUPfS_S_jjj,@"STO_CUDA_ENTRY STV_DEFAULT"
_Z14matrixMulOnGPUPfS_S_jjj:
.text._Z14matrixMulOnGPUPfS_S_jjj:
[----:B------:R-:W-:Y:S01]  /*0000*/  LDC R1, c[0x0][0x37c] ;  /* 0x0000df00ff017b82 */ /* 0x000fe20000000800 */
[----:B------:R-:W0:Y:S07]  /*0010*/  S2R R3, SR_TID.Y ;  /* 0x0000000000037919 */ /* 0x000e2e0000002200 */
[----:B------:R-:W0:Y:S01]  /*0020*/  S2UR UR4, SR_CTAID.Y ;  /* 0x00000000000479c3 */ /* 0x000e220000002600 */
[----:B------:R-:W1:Y:S01]  /*0030*/  LDCU UR7, c[0x0][0x398] ;  /* 0x00007300ff0777ac */ /* 0x000e620008000800 */
[----:B------:R-:W2:Y:S01]  /*0040*/  S2R R5, SR_CTAID.X ;  /* 0x0000000000057919 */ /* 0x000ea20000002500 */
[----:B------:R-:W3:Y:S05]  /*0050*/  S2R R7, SR_TID.X ;  /* 0x0000000000077919 */ /* 0x000eea0000002100 */
[----:B------:R-:W0:Y:S01]  /*0060*/  LDC R0, c[0x0][0x364] ;  /* 0x0000d900ff007b82 */ /* 0x000e220000000800 */
[----:B------:R-:W2:Y:S01]  /*0070*/  LDCU UR5, c[0x0][0x370] ;  /* 0x00006e00ff0577ac */ /* 0x000ea20008000800 */
[----:B------:R-:W3:Y:S06]  /*0080*/  LDCU UR6, c[0x0][0x360] ;  /* 0x00006c00ff0677ac */ /* 0x000eec0008000800 */
[----:B------:R-:W1:Y:S01]  /*0090*/  LDC R13, c[0x0][0x3a0] ;  /* 0x0000e800ff0d7b82 */ /* 0x000e620000000800 */
[----:B0-----:R-:W-:-:S04]  /*00a0*/  IMAD R0, R0, UR4, R3 ;  /* 0x0000000400007c24 */ /* 0x001fc8000f8e0203 */
[----:B--2---:R-:W-:Y:S02]  /*00b0*/  IMAD R0, R0, UR5, R5 ;  /* 0x0000000500007c24 */ /* 0x004fe4000f8e0205 */
[----:B-1----:R-:W-:Y:S02]  /*00c0*/  IMAD R3, R13, UR7, RZ ;  /* 0x000000070d037c24 */ /* 0x002fe4000f8e02ff */
[----:B---3--:R-:W-:-:S05]  /*00d0*/  IMAD R6, R0, UR6, R7 ;  /* 0x0000000600067c24 */ /* 0x008fca000f8e0207 */
[----:B------:R-:W-:-:S13]  /*00e0*/  ISETP.GE.U32.AND P0, PT, R6, R3, PT ;  /* 0x000000030600720c */ /* 0x000fda0003f06070 */
[----:B------:R-:W-:Y:S05]  /*00f0*/  @P0 EXIT ;  /* 0x000000000000094d */ /* 0x000fea0003800000 */
[----:B------:R-:W0:Y:S01]  /*0100*/  LDC R0, c[0x0][0x39c] ;  /* 0x0000e700ff007b82 */ /* 0x000e220000000800 */
[----:B------:R-:W1:Y:S07]  /*0110*/  LDCU.64 UR6, c[0x0][0x358] ;  /* 0x00006b00ff0677ac */ /* 0x000e6e0008000a00 */
[----:B------:R-:W2:Y:S01]  /*0120*/  LDC.64 R4, c[0x0][0x390] ;  /* 0x0000e400ff047b82 */ /* 0x000ea20000000a00 */
[----:B0-----:R-:W-:Y:S01]  /*0130*/  ISETP.NE.AND P0, PT, R0, RZ, PT ;  /* 0x000000ff0000720c */ /* 0x001fe20003f05270 */
[----:B--2---:R-:W-:-:S05]  /*0140*/  IMAD.WIDE R4, R6, 0x4, R4 ;  /* 0x0000000406047825 */ /* 0x004fca00078e0204 */
[----:B-1----:R0:W-:Y:S07]  /*0150*/  STG.E desc[UR6][R4.64], RZ ;  /* 0x000000ff04007986 */ /* 0x0021ee000c101906 */
[----:B------:R-:W-:Y:S05]  /*0160*/  @!P0 EXIT ;  /* 0x000000000000894d */ /* 0x000fea0003800000 */
[----:B------:R-:W1:Y:S01]  /*0170*/  I2F.U32.RP R7, R13 ;  /* 0x0000000d00077306 */ /* 0x000e620000209000 */
[----:B------:R-:W-:Y:S01]  /*0180*/  ISETP.NE.U32.AND P2, PT, R13, RZ, PT ;  /* 0x000000ff0d00720c */ /* 0x000fe20003f45070 */
[----:B------:R-:W-:Y:S01]  /*0190*/  HFMA2 R21, -RZ, RZ, 0, 0 ;  /* 0x00000000ff157431 */ /* 0x000fe200000001ff */
[----:B------:R-:W-:Y:S01]  /*01a0*/  LOP3.LUT R22, R0, 0x7, RZ, 0xc0, !PT ;  /* 0x0000000700167812 */ /* 0x000fe200078ec0ff */
[----:B------:R-:W-:Y:S02]  /*01b0*/  IMAD.MOV.U32 R12, RZ, RZ, RZ ;  /* 0x000000ffff0c7224 */ /* 0x000fe400078e00ff */
[----:B------:R-:W-:Y:S02]  /*01c0*/  IMAD.MOV.U32 R14, RZ, RZ, RZ ;  /* 0x000000ffff0e7224 */ /* 0x000fe400078e00ff */
[----:B-1----:R-:W1:Y:S02]  /*01d0*/  MUFU.RCP R7, R7 ;  /* 0x0000000700077308 */ /* 0x002e640000001000 */
[----:B-1----:R-:W-:-:S06]  /*01e0*/  VIADD R2, R7, 0xffffffe ;  /* 0x0ffffffe07027836 */ /* 0x002fcc0000000000 */
[----:B------:R1:W2:Y:S02]  /*01f0*/  F2I.FTZ.U32.TRUNC.NTZ R3, R2 ;  /* 0x0000000200037305 */ /* 0x0002a4000021f000 */
[----:B-1----:R-:W-:Y:S02]  /*0200*/  IMAD.MOV.U32 R2, RZ, RZ, RZ ;  /* 0x000000ffff027224 */ /* 0x002fe400078e00ff */
[----:B--2---:R-:W-:-:S04]  /*0210*/  IMAD.MOV R8, RZ, RZ, -R3 ;  /* 0x000000ffff087224 */ /* 0x004fc800078e0a03 */
[----:B------:R-:W-:-:S04]  /*0220*/  IMAD R9, R8, R13, RZ ;  /* 0x0000000d08097224 */ /* 0x000fc800078e02ff */
[----:B------:R-:W-:-:S06]  /*0230*/  IMAD.HI.U32 R3, R3, R9, R2 ;  /* 0x0000000903037227 */ /* 0x000fcc00078e0002 */
[----:B------:R-:W-:-:S04]  /*0240*/  IMAD.HI.U32 R3, R3, R6, RZ ;  /* 0x0000000603037227 */ /* 0x000fc800078e00ff */
[----:B------:R-:W-:-:S04]  /*0250*/  IMAD.MOV R8, RZ, RZ, -R3 ;  /* 0x000000ffff087224 */ /* 0x000fc800078e0a03 */
[----:B------:R-:W-:-:S05]  /*0260*/  IMAD R8, R13, R8, R6 ;  /* 0x000000080d087224 */ /* 0x000fca00078e0206 */
[----:B------:R-:W-:-:S13]  /*0270*/  ISETP.GE.U32.AND P0, PT, R8, R13, PT ;  /* 0x0000000d0800720c */ /* 0x000fda0003f06070 */
[----:B------:R-:W-:Y:S01]  /*0280*/  @P0 IMAD.IADD R8, R8, 0x1, -R13 ;  /* 0x0000000108080824 */ /* 0x000fe200078e0a0d */
[----:B------:R-:W-:Y:S02]  /*0290*/  @P0 IADD3 R3, PT, PT, R3, 0x1, RZ ;  /* 0x0000000103030810 */ /* 0x000fe40007ffe0ff */
[----:B------:R-:W-:Y:S02]  /*02a0*/  ISETP.NE.U32.AND P0, PT, R22, RZ, PT ;  /* 0x000000ff1600720c */ /* 0x000fe40003f05070 */
[----:B------:R-:W-:Y:S02]  /*02b0*/  ISETP.GE.U32.AND P1, PT, R8, R13, PT ;  /* 0x0000000d0800720c */ /* 0x000fe40003f26070 */
[----:B------:R-:W-:-:S11]  /*02c0*/  ISETP.NE.AND.EX P0, PT, RZ, RZ, PT, P0 ;  /* 0x000000ffff00720c */ /* 0x000fd60003f05300 */
[----:B------:R-:W-:Y:S01]  /*02d0*/  @P1 VIADD R3, R3, 0x1 ;  /* 0x0000000103031836 */ /* 0x000fe20000000000 */
[----:B------:R-:W-:Y:S02]  /*02e0*/  ISETP.GE.U32.AND P1, PT, R0, 0x8, PT ;  /* 0x000000080000780c */ /* 0x000fe40003f26070 */
[----:B------:R-:W-:-:S05]  /*02f0*/  @!P2 LOP3.LUT R3, RZ, R13, RZ, 0x33, !PT ;  /* 0x0000000dff03a212 */ /* 0x000fca00078e33ff */
[----:B------:R-:W-:Y:S02]  /*0300*/  IMAD.MOV R2, RZ, RZ, -R3 ;  /* 0x000000ffff027224 */ /* 0x000fe400078e0a03 */
[----:B------:R-:W-:Y:S02]  /*0310*/  IMAD R15, R3, R0, RZ ;  /* 0x00000000030f7224 */ /* 0x000fe400078e02ff */
[----:B------:R-:W-:-:S05]  /*0320*/  IMAD R2, R13, R2, R6 ;  /* 0x000000020d027224 */ /* 0x000fca00078e0206 */
[----:B------:R-:W-:Y:S01]  /*0330*/  SHF.R.S32.HI R3, RZ, 0x1f, R2 ;  /* 0x0000001fff037819 */ /* 0x000fe20000011402 */
[----:B------:R-:W-:Y:S06]  /*0340*/  @!P1 BRA `(.L_x_0) ;  /* 0x0000000400209947 */ /* 0x000fec0003800000 */
[----:B------:R-:W-:Y:S01]  /*0350*/  LOP3.LUT R12, R0, 0xfffffff8, RZ, 0xc0, !PT ;  /* 0xfffffff8000c7812 */ /* 0x000fe200078ec0ff */
[----:B------:R-:W-:Y:S01]  /*0360*/  IMAD.SHL.U32 R17, R13, 0x4, RZ ;  /* 0x000000040d117824 */ /* 0x000fe200078e00ff */
[----:B------:R-:W-:Y:S01]  /*0370*/  SHF.R.U32.HI R19, RZ, 0x1e, R13 ;  /* 0x0000001eff137819 */ /* 0x000fe2000001160d */
[----:B------:R-:W-:Y:S01]  /*0380*/  IMAD.MOV.U32 R14, RZ, RZ, RZ ;  /* 0x000000ffff0e7224 */ /* 0x000fe200078e00ff */
[----:B------:R-:W-:Y:S01]  /*0390*/  MOV R16, R12 ;  /* 0x0000000c00107202 */ /* 0x000fe20000000f00 */
[----:B------:R-:W-:Y:S01]  /*03a0*/  IMAD.MOV.U32 R21, RZ, RZ, RZ ;  /* 0x000000ffff157224 */ /* 0x000fe200078e00ff */
[----:B------:R-:W1:Y:S01]  /*03b0*/  LDCU.128 UR8, c[0x0][0x380] ;  /* 0x00007000ff0877ac */ /* 0x000e620008000c00 */
[----:B------:R-:W-:Y:S01]  /*03c0*/  IMAD.MOV.U32 R18, RZ, RZ, RZ ;  /* 0x000000ffff127224 */ /* 0x000fe200078e00ff */
[----:B------:R-:W-:Y:S01]  /*03d0*/  UMOV UR4, URZ ;  /* 0x000000ff00047c82 */ /* 0x000fe20008000000 */
[----:B------:R-:W-:-:S05]  /*03e0*/  UMOV UR5, URZ ;  /* 0x000000ff00057c82 */ /* 0x000fca0008000000 */
.L_x_1:
[----:B------:R-:W-:Y:S01]  /*03f0*/  IADD3 R7, P1, PT, R15, UR4, RZ ;  /* 0x000000040f077c10 */ /* 0x000fe2000ff3e0ff */
[C---:B------:R-:W-:Y:S02]  /*0400*/  IMAD R11, R13.reuse, UR5, RZ ;  /* 0x000000050d0b7c24 */ /* 0x040fe4000f8e02ff */
[----:B------:R-:W-:-:S04]  /*0410*/  IMAD.WIDE.U32 R8, R13, UR4, R2 ;  /* 0x000000040d087c25 */ /* 0x000fc8000f8e0002 */
[----:B------:R-:W-:Y:S01]  /*0420*/  IMAD.X R20, RZ, RZ, UR5, P1 ;  /* 0x00000005ff147e24 */ /* 0x000fe200088e06ff */
[----:B-1----:R-:W-:Y:S01]  /*0430*/  LEA R6, P1, R7, UR8, 0x2 ;  /* 0x0000000807067c11 */ /* 0x002fe2000f8210ff */
[----:B------:R-:W-:Y:S01]  /*0440*/  IMAD.IADD R9, R9, 0x1, R11 ;  /* 0x0000000109097824 */ /* 0x000fe200078e020b */
[C---:B------:R-:W-:Y:S02]  /*0450*/  LEA R10, P2, R8.reuse, UR10, 0x2 ;  /* 0x0000000a080a7c11 */ /* 0x040fe4000f8410ff */
[----:B------:R-:W-:Y:S02]  /*0460*/  LEA.HI.X R7, R7, UR9, R20, 0x2, P1 ;  /* 0x0000000907077c11 */ /* 0x000fe400088f1414 */
[----:B------:R-:W-:-:S03]  /*0470*/  LEA.HI.X R11, R8, UR11, R9, 0x2, P2 ;  /* 0x0000000b080b7c11 */ /* 0x000fc600090f1409 */
[----:B--2---:R-:W2:Y:S04]  /*0480*/  LDG.E R20, desc[UR6][R6.64] ;  /* 0x0000000606147981 */ /* 0x004ea8000c1e1900 */
[----:B------:R-:W2:Y:S01]  /*0490*/  LDG.E R23, desc[UR6][R10.64] ;  /* 0x000000060a177981 */ /* 0x000ea2000c1e1900 */
[----:B------:R-:W-:-:S05]  /*04a0*/  IADD3 R8, P1, PT, R17, R10, RZ ;  /* 0x0000000a11087210 */ /* 0x000fca0007f3e0ff */
[----:B------:R-:W-:Y:S02]  /*04b0*/  IMAD.X R9, R19, 0x1, R11, P1 ;  /* 0x0000000113097824 */ /* 0x000fe400008e060b */
[----:B--2---:R-:W-:-:S05]  /*04c0*/  FFMA R23, R20, R23, R21 ;  /* 0x0000001714177223 */ /* 0x004fca0000000015 */
[----:B------:R1:W-:Y:S04]  /*04d0*/  STG.E desc[UR6][R4.64], R23 ;  /* 0x0000001704007986 */ /* 0x0003e8000c101906 */
[----:B------:R-:W2:Y:S04]  /*04e0*/  LDG.E R25, desc[UR6][R8.64] ;  /* 0x0000000608197981 */ /* 0x000ea8000c1e1900 */
[----:B------:R-:W2:Y:S01]  /*04f0*/  LDG.E R24, desc[UR6][R6.64+0x4] ;  /* 0x0000040606187981 */ /* 0x000ea2000c1e1900 */
[----:B------:R-:W-:-:S05]  /*0500*/  IADD3 R20, P1, PT, R17, R8, RZ ;  /* 0x0000000811147210 */ /* 0x000fca0007f3e0ff */
[----:B------:R-:W-:Y:S02]  /*0510*/  IMAD.X R21, R19, 0x1, R9, P1 ;  /* 0x0000000113157824 */ /* 0x000fe400008e0609 */
[----:B--2---:R-:W-:-:S05]  /*0520*/  FFMA R25, R24, R25, R23 ;  /* 0x0000001918197223 */ /* 0x004fca0000000017 */
[----:B------:R2:W-:Y:S04]  /*0530*/  STG.E desc[UR6][R4.64], R25 ;  /* 0x0000001904007986 */ /* 0x0005e8000c101906 */
[----:B------:R-:W1:Y:S04]  /*0540*/  LDG.E R26, desc[UR6][R20.64] ;  /* 0x00000006141a7981 */ /* 0x000e68000c1e1900 */
[----:B------:R-:W1:Y:S01]  /*0550*/  LDG.E R24, desc[UR6][R6.64+0x8] ;  /* 0x0000080606187981 */ /* 0x000e62000c1e1900 */
[----:B------:R-:W-:-:S04]  /*0560*/  IADD3 R10, P1, PT, R17, R20, RZ ;  /* 0x00000014110a7210 */ /* 0x000fc80007f3e0ff */
[----:B------:R-:W-:Y:S01]  /*0570*/  IADD3.X R11, PT, PT, R19, R21, RZ, P1, !PT ;  /* 0x00000015130b7210 */ /* 0x000fe20000ffe4ff */
[----:B-1----:R-:W-:-:S05]  /*0580*/  FFMA R23, R24, R26, R25 ;  /* 0x0000001a18177223 */ /* 0x002fca0000000019 */
        /* <DEDUP_REMOVED lines=9> */
[----:B------:R-:W-:-:S05]  /*0620*/  IADD3 R20, P1, PT, R17, R8, RZ ;  /* 0x0000000811147210 */ /* 0x000fca0007f3e0ff */
[----:B------:R-:W-:Y:S02]  /*0630*/  IMAD.X R21, R19, 0x1, R9, P1 ;  /* 0x0000000113157824 */ /* 0x000fe400008e0609 */
        /* <DEDUP_REMOVED lines=11> */
[----:B------:R-:W-:Y:S01]  /*06f0*/  IMAD.X R9, R19, 0x1, R11, P1 ;  /* 0x0000000113097824 */ /* 0x000fe200008e060b */
[----:B------:R-:W-:Y:S01]  /*0700*/  IADD3 R16, P1, PT, R16, -0x8, RZ ;  /* 0xfffffff810107810 */ /* 0x000fe20007f3e0ff */
[----:B-1----:R-:W-:-:S05]  /*0710*/  FFMA R23, R24, R26, R25 ;  /* 0x0000001a18177223 */ /* 0x002fca0000000019 */
[----:B------:R2:W-:Y:S04]  /*0720*/  STG.E desc[UR6][R4.64], R23 ;  /* 0x0000001704007986 */ /* 0x0005e8000c101906 */
[----:B------:R-:W3:Y:S04]  /*0730*/  LDG.E R20, desc[UR6][R6.64+0x1c] ;  /* 0x00001c0606147981 */ /* 0x000ee8000c1e1900 */
[----:B------:R-:W3:Y:S01]  /*0740*/  LDG.E R8, desc[UR6][R8.64] ;  /* 0x0000000608087981 */ /* 0x000ee2000c1e1900 */
[----:B------:R-:W-:Y:S01]  /*0750*/  IADD3.X R18, PT, PT, R18, -0x1, RZ, P1, !PT ;  /* 0xffffffff12127810 */ /* 0x000fe20000ffe4ff */
[----:B------:R-:W-:Y:S01]  /*0760*/  UIADD3 UR4, UP0, UPT, UR4, 0x8, URZ ;  /* 0x0000000804047890 */ /* 0x000fe2000ff1e0ff */
[----:B------:R-:W-:-:S03]  /*0770*/  ISETP.NE.U32.AND P1, PT, R16, RZ, PT ;  /* 0x000000ff1000720c */ /* 0x000fc60003f25070 */
[----:B------:R-:W-:Y:S01]  /*0780*/  UIADD3.X UR5, UPT, UPT, URZ, UR5, URZ, UP0, !UPT ;  /* 0x00000005ff057290 */ /* 0x000fe200087fe4ff */
[----:B------:R-:W-:Y:S01]  /*0790*/  ISETP.NE.AND.EX P1, PT, R18, RZ, PT, P1 ;  /* 0x000000ff1200720c */ /* 0x000fe20003f25310 */
[----:B---3--:R-:W-:-:S05]  /*07a0*/  FFMA R21, R20, R8, R23 ;  /* 0x0000000814157223 */ /* 0x008fca0000000017 */
[----:B------:R2:W-:Y:S07]  /*07b0*/  STG.E desc[UR6][R4.64], R21 ;  /* 0x0000001504007986 */ /* 0x0005ee000c101906 */
[----:B------:R-:W-:Y:S05]  /*07c0*/  @P1 BRA `(.L_x_1) ;  /* 0xfffffffc00081947 */ /* 0x000fea000383ffff */
.L_x_0:
[----:B------:R-:W-:Y:S05]  /*07d0*/  @!P0 EXIT ;  /* 0x000000000000894d */ /* 0x000fea0003800000 */
[----:B------:R-:W-:Y:S02]  /*07e0*/  ISETP.GE.U32.AND P1, PT, R22, 0x4, PT ;  /* 0x000000041600780c */ /* 0x000fe40003f26070 */
[----:B------:R-:W-:Y:S02]  /*07f0*/  LOP3.LUT R18, R0, 0x3, RZ, 0xc0, !PT ;  /* 0x0000000300127812 */ /* 0x000fe400078ec0ff */
[----:B------:R-:W-:Y:S02]  /*0800*/  ISETP.GE.U32.AND.EX P1, PT, RZ, RZ, PT, P1 ;  /* 0x000000ffff00720c */ /* 0x000fe40003f26110 */
[----:B------:R-:W-:-:S04]  /*0810*/  ISETP.NE.U32.AND P0, PT, R18, RZ, PT ;  /* 0x000000ff1200720c */ /* 0x000fc80003f05070 */
[----:B------:R-:W-:-:S07]  /*0820*/  ISETP.NE.AND.EX P0, PT, RZ, RZ, PT, P0 ;  /* 0x000000ffff00720c */ /* 0x000fce0003f05300 */
[----:B------:R-:W-:Y:S06]  /*0830*/  @!P1 BRA `(.L_x_2) ;  /* 0x0000000000989947 */ /* 0x000fec0003800000 */
[----:B------:R-:W1:Y:S01]  /*0840*/  LDCU.128 UR8, c[0x0][0x380] ;  /* 0x00007000ff0877ac */ /* 0x000e620008000c00 */
[----:B------:R-:W-:Y:S01]  /*0850*/  MOV R10, R2 ;  /* 0x00000002000a7202 */ /* 0x000fe20000000f00 */
[----:B------:R-:W-:Y:S01]  /*0860*/  IMAD.MOV.U32 R11, RZ, RZ, R3 ;  /* 0x000000ffff0b7224 */ /* 0x000fe200078e0003 */
[----:B------:R-:W-:Y:S01]  /*0870*/  IADD3 R7, P2, PT, R15, R12, RZ ;  /* 0x0000000c0f077210 */ /* 0x000fe20007f5e0ff */
[-C--:B------:R-:W-:Y:S02]  /*0880*/  IMAD R9, R14, R13.reuse, RZ ;  /* 0x0000000d0e097224 */ /* 0x080fe400078e02ff */
[----:B------:R-:W-:-:S04]  /*0890*/  IMAD.WIDE.U32 R10, R12, R13, R10 ;  /* 0x0000000d0c0a7225 */ /* 0x000fc800078e000a */
[----:B------:R-:W-:Y:S02]  /*08a0*/  IMAD.X R16, RZ, RZ, R14, P2 ;  /* 0x000000ffff107224 */ /* 0x000fe400010e060e */
[----:B------:R-:W-:Y:S01]  /*08b0*/  IMAD.IADD R9, R11, 0x1, R9 ;  /* 0x000000010b097824 */ /* 0x000fe200078e0209 */
[C---:B-1----:R-:W-:Y:S02]  /*08c0*/  LEA R6, P1, R7.reuse, UR8, 0x2 ;  /* 0x0000000807067c11 */ /* 0x042fe4000f8210ff */
[C---:B------:R-:W-:Y:S02]  /*08d0*/  LEA R8, P2, R10.reuse, UR10, 0x2 ;  /* 0x0000000a0a087c11 */ /* 0x040fe4000f8410ff */
[----:B------:R-:W-:Y:S02]  /*08e0*/  LEA.HI.X R7, R7, UR9, R16, 0x2, P1 ;  /* 0x0000000907077c11 */ /* 0x000fe400088f1410 */
[----:B------:R-:W-:-:S03]  /*08f0*/  LEA.HI.X R9, R10, UR11, R9, 0x2, P2 ;  /* 0x0000000b0a097c11 */ /* 0x000fc600090f1409 */
[----:B------:R-:W3:Y:S04]  /*0900*/  LDG.E R16, desc[UR6][R6.64] ;  /* 0x0000000606107981 */ /* 0x000ee8000c1e1900 */
[----:B------:R-:W3:Y:S01]  /*0910*/  LDG.E R17, desc[UR6][R8.64] ;  /* 0x0000000608117981 */ /* 0x000ee2000c1e1900 */
[----:B--2---:R-:W-:Y:S01]  /*0920*/  IMAD.SHL.U32 R25, R13, 0x4, RZ ;  /* 0x000000040d197824 */ /* 0x004fe200078e00ff */
[----:B------:R-:W-:-:S04]  /*0930*/  SHF.R.U32.HI R19, RZ, 0x1e, R13 ;  /* 0x0000001eff137819 */ /* 0x000fc8000001160d */
[----:B------:R-:W-:-:S04]  /*0940*/  IADD3 R10, P1, PT, R25, R8, RZ ;  /* 0x00000008190a7210 */ /* 0x000fc80007f3e0ff */
[----:B------:R-:W-:Y:S01]  /*0950*/  IADD3.X R11, PT, PT, R19, R9, RZ, P1, !PT ;  /* 0x00000009130b7210 */ /* 0x000fe20000ffe4ff */
[----:B---3--:R-:W-:-:S05]  /*0960*/  FFMA R21, R16, R17, R21 ;  /* 0x0000001110157223 */ /* 0x008fca0000000015 */
[----:B------:R1:W-:Y:S04]  /*0970*/  STG.E desc[UR6][R4.64], R21 ;  /* 0x0000001504007986 */ /* 0x0003e8000c101906 */
[----:B------:R-:W2:Y:S04]  /*0980*/  LDG.E R22, desc[UR6][R10.64] ;  /* 0x000000060a167981 */ /* 0x000ea8000c1e1900 */
        /* <DEDUP_REMOVED lines=13> */
[----:B------:R-:W-:-:S05]  /*0a60*/  IADD3 R12, P1, PT, R12, 0x4, RZ ;  /* 0x000000040c0c7810 */ /* 0x000fca0007f3e0ff */
[----:B------:R-:W-:Y:S02]  /*0a70*/  IMAD.X R14, RZ, RZ, R14, P1 ;  /* 0x000000ffff0e7224 */ /* 0x000fe400008e060e */
[----:B-1----:R-:W-:-:S05]  /*0a80*/  FFMA R21, R10, R8, R19 ;  /* 0x000000080a157223 */ /* 0x002fca0000000013 */
[----:B------:R3:W-:Y:S02]  /*0a90*/  STG.E desc[UR6][R4.64], R21 ;  /* 0x0000001504007986 */ /* 0x0007e4000c101906 */
.L_x_2:
[----:B------:R-:W-:Y:S05]  /*0aa0*/  @!P0 EXIT ;  /* 0x000000000000894d */ /* 0x000fea0003800000 */
[----:B------:R-:W-:Y:S02]  /*0ab0*/  ISETP.NE.U32.AND P1, PT, R18, 0x1, PT ;  /* 0x000000011200780c */ /* 0x000fe40003f25070 */
[----:B------:R-:W-:Y:S02]  /*0ac0*/  LOP3.LUT R0, R0, 0x1, RZ, 0xc0, !PT ;  /* 0x0000000100007812 */ /* 0x000fe400078ec0ff */
[----:B------:R-:W-:Y:S02]  /*0ad0*/  ISETP.NE.AND.EX P1, PT, RZ, RZ, PT, P1 ;  /* 0x000000ffff00720c */ /* 0x000fe40003f25310 */
[----:B------:R-:W-:-:S04]  /*0ae0*/  ISETP.NE.U32.AND P0, PT, R0, 0x1, PT ;  /* 0x000000010000780c */ /* 0x000fc80003f05070 */
[----:B------:R-:W-:-:S07]  /*0af0*/  ISETP.NE.U32.AND.EX P0, PT, RZ, RZ, PT, P0 ;  /* 0x000000ffff00720c */ /* 0x000fce0003f05100 */
[----:B------:R-:W-:Y:S06]  /*0b00*/  @!P1 BRA `(.L_x_3) ;  /* 0x0000000000589947 */ /* 0x000fec0003800000 */
[----:B------:R-:W1:Y:S01]  /*0b10*/  LDCU.128 UR8, c[0x0][0x380] ;  /* 0x00007000ff0877ac */ /* 0x000e620008000c00 */
[----:B------:R-:W-:Y:S01]  /*0b20*/  IADD3 R0, P2, PT, R15, R12, RZ ;  /* 0x0000000c0f007210 */ /* 0x000fe20007f5e0ff */
[----:B------:R-:W-:-:S03]  /*0b30*/  IMAD.WIDE.U32 R10, R12, R13, R2 ;  /* 0x0000000d0c0a7225 */ /* 0x000fc600078e0002 */
[----:B------:R-:W-:Y:S01]  /*0b40*/  IADD3.X R7, PT, PT, RZ, R14, RZ, P2, !PT ;  /* 0x0000000eff077210 */ /* 0x000fe200017fe4ff */
[----:B------:R-:W-:-:S04]  /*0b50*/  IMAD R9, R14, R13, RZ ;  /* 0x0000000d0e097224 */ /* 0x000fc800078e02ff */
[----:B------:R-:W-:Y:S01]  /*0b60*/  IMAD.IADD R9, R11, 0x1, R9 ;  /* 0x000000010b097824 */ /* 0x000fe200078e0209 */
[----:B-1----:R-:W-:Y:S02]  /*0b70*/  LEA R6, P1, R0, UR8, 0x2 ;  /* 0x0000000800067c11 */ /* 0x002fe4000f8210ff */
[----:B------:R-:W-:Y:S02]  /*0b80*/  LEA R8, P2, R10, UR10, 0x2 ;  /* 0x0000000a0a087c11 */ /* 0x000fe4000f8410ff */
[----:B------:R-:W-:Y:S02]  /*0b90*/  LEA.HI.X R7, R0, UR9, R7, 0x2, P1 ;  /* 0x0000000900077c11 */ /* 0x000fe400088f1407 */
[----:B------:R-:W-:-:S03]  /*0ba0*/  LEA.HI.X R9, R10, UR11, R9, 0x2, P2 ;  /* 0x0000000b0a097c11 */ /* 0x000fc600090f1409 */
[----:B------:R-:W4:Y:S04]  /*0bb0*/  LDG.E R0, desc[UR6][R6.64] ;  /* 0x0000000606007981 */ /* 0x000f28000c1e1900 */
[----:B------:R-:W4:Y:S01]  /*0bc0*/  LDG.E R16, desc[UR6][R8.64] ;  /* 0x0000000608107981 */ /* 0x000f22000c1e1900 */
[----:B------:R-:W-:-:S04]  /*0bd0*/  LEA R10, P1, R13, R8, 0x2 ;  /* 0x000000080d0a7211 */ /* 0x000fc800078210ff */
[----:B------:R-:W-:Y:S01]  /*0be0*/  LEA.HI.X R11, R13, R9, RZ, 0x2, P1 ;  /* 0x000000090d0b7211 */ /* 0x000fe200008f14ff */
[----:B----4-:R-:W-:-:S05]  /*0bf0*/  FFMA R17, R0, R16, R21 ;  /* 0x0000001000117223 */ /* 0x010fca0000000015 */
[----:B------:R1:W-:Y:S04]  /*0c00*/  STG.E desc[UR6][R4.64], R17 ;  /* 0x0000001104007986 */ /* 0x0003e8000c101906 */
[----:B------:R-:W2:Y:S04]  /*0c10*/  LDG.E R0, desc[UR6][R6.64+0x4] ;  /* 0x0000040606007981 */ /* 0x000ea8000c1e1900 */
[----:B------:R-:W2:Y:S01]  /*0c20*/  LDG.E R10, desc[UR6][R10.64] ;  /* 0x000000060a0a7981 */ /* 0x000ea2000c1e1900 */
[----:B------:R-:W-:-:S05]  /*0c30*/  IADD3 R12, P1, PT, R12, 0x2, RZ ;  /* 0x000000020c0c7810 */ /* 0x000fca0007f3e0ff */
[----:B------:R-:W-:Y:S02]  /*0c40*/  IMAD.X R14, RZ, RZ, R14, P1 ;  /* 0x000000ffff0e7224 */ /* 0x000fe400008e060e */
[----:B--23--:R-:W-:-:S05]  /*0c50*/  FFMA R21, R0, R10, R17 ;  /* 0x0000000a00157223 */ /* 0x00cfca0000000011 */
[----:B------:R1:W-:Y:S02]  /*0c60*/  STG.E desc[UR6][R4.64], R21 ;  /* 0x0000001504007986 */ /* 0x0003e4000c101906 */
.L_x_3:
[----:B------:R-:W-:Y:S05]  /*0c70*/  @P0 EXIT ;  /* 0x000000000000094d */ /* 0x000fea0003800000 */
[----:B------:R-:W4:Y:S01]  /*0c80*/  LDCU.128 UR8, c[0x0][0x380] ;  /* 0x00007000ff0877ac */ /* 0x000f220008000c00 */
[----:B------:R-:W-:Y:S01]  /*0c90*/  MOV R7, R3 ;  /* 0x0000000300077202 */ /* 0x000fe20000000f00 */
[----:B------:R-:W-:Y:S01]  /*0ca0*/  IMAD.MOV.U32 R6, RZ, RZ, R2 ;  /* 0x000000ffff067224 */ /* 0x000fe200078e0002 */
[----:B------:R-:W-:-:S03]  /*0cb0*/  IADD3 R15, P0, PT, R15, R12, RZ ;  /* 0x0000000c0f0f7210 */ /* 0x000fc60007f1e0ff */
[----:B------:R-:W-:-:S04]  /*0cc0*/  IMAD.WIDE.U32 R6, R12, R13, R6 ;  /* 0x0000000d0c067225 */ /* 0x000fc800078e0006 */
[----:B------:R-:W-:Y:S02]  /*0cd0*/  IMAD R13, R14, R13, RZ ;  /* 0x0000000d0e0d7224 */ /* 0x000fe400078e02ff */
[----:B------:R-:W-:Y:S02]  /*0ce0*/  IMAD.X R14, RZ, RZ, R14, P0 ;  /* 0x000000ffff0e7224 */ /* 0x000fe400000e060e */
[----:B------:R-:W-:Y:S01]  /*0cf0*/  IMAD.IADD R7, R7, 0x1, R13 ;  /* 0x0000000107077824 */ /* 0x000fe200078e020d */
[C---:B----4-:R-:W-:Y:S02]  /*0d00*/  LEA R2, P1, R15.reuse, UR8, 0x2 ;  /* 0x000000080f027c11 */ /* 0x050fe4000f8210ff */
[C---:B------:R-:W-:Y:S02]  /*0d10*/  LEA R8, P0, R6.reuse, UR10, 0x2 ;  /* 0x0000000a06087c11 */ /* 0x040fe4000f8010ff */
[----:B------:R-:W-:Y:S02]  /*0d20*/  LEA.HI.X R3, R15, UR9, R14, 0x2, P1 ;  /* 0x000000090f037c11 */ /* 0x000fe400088f140e */
[----:B------:R-:W-:-:S03]  /*0d30*/  LEA.HI.X R9, R6, UR11, R7, 0x2, P0 ;  /* 0x0000000b06097c11 */ /* 0x000fc600080f1407 */
[----:B------:R-:W1:Y:S04]  /*0d40*/  LDG.E R2, desc[UR6][R2.64] ;  /* 0x0000000602027981 */ /* 0x000e68000c1e1900 */
[----:B------:R-:W1:Y:S02]  /*0d50*/  LDG.E R8, desc[UR6][R8.64] ;  /* 0x0000000608087981 */ /* 0x000e64000c1e1900 */
[----:B-123--:R-:W-:-:S05]  /*0d60*/  FFMA R21, R2, R8, R21 ;  /* 0x0000000802157223 */ /* 0x00efca0000000015 */
[----:B------:R-:W-:Y:S01]  /*0d70*/  STG.E desc[UR6][R4.64], R21 ;  /* 0x0000001504007986 */ /* 0x000fe2000c101906 */
[----:B------:R-:W-:Y:S05]  /*0d80*/  EXIT ;  /* 0x000000000000794d */ /* 0x000fea0003800000 */
.L_x_4:
[----:B------:R-:W-:-:S00]  /*0d90*/  BRA `(.L_x_4) ;  /* 0xfffffffc00fc7947 */ /* 0x000fc0000383ffff */
[----:B------:R-:W-:-:S00]  /*0da0*/  NOP ;  /* 0x0000000000007918 */ /* 0x000fc00000000000 */
        /* <DEDUP_REMOVED lines=13> */
.L_x_5:


//--------------------- .nv.shared.reserved.0     --------------------------
	.section	.nv.shared.reserved.0,"aw",@nobits
	.weak		__nv_reservedSMEM_offset_0_alias
	.size		__nv_reservedSMEM_offset_0_alias, 0, 64
	.other		__nv_reservedSMEM_offset_0_alias,@"STO_CUDA_RESERVED_SHARED STV_DEFAULT"
__nv_reservedSMEM_offset_0_alias:
	.zero		0
	.zero		64


//--------------------- .nv.constant0._Z14matrixMulOnGPUPfS_S_jjj --------------------------
	.section	.nv.constant0._Z14matrixMulOnGPUPfS_S_jjj,"a",@progbits
	.sectionflags	@""
	.align	4
.nv.constant0._Z14matrixMulOnGPUPfS_S_jjj:
	.zero		932


//--------------------- SYMBOLS --------------------------

	.type		.nv.reservedSmem.offset0,@object
	.size		.nv.reservedSmem.offset0,0x4
